//
// Generated by NVIDIA NVVM Compiler
//
// Compiler Build ID: CL-36424714
// Cuda compilation tools, release 13.0, V13.0.88
// Based on NVVM 20.0.0
//

.version 9.0
.target sm_100
.address_size 64

	// .globl	_Z19kullback_divergencePKfS0_Pfm
.const .align 4 .f32 epsilon = 0f2EDBE6FF;

.visible .entry _Z19kullback_divergencePKfS0_Pfm(
	.param .u64 .ptr .align 1 _Z19kullback_divergencePKfS0_Pfm_param_0,
	.param .u64 .ptr .align 1 _Z19kullback_divergencePKfS0_Pfm_param_1,
	.param .u64 .ptr .align 1 _Z19kullback_divergencePKfS0_Pfm_param_2,
	.param .u64 _Z19kullback_divergencePKfS0_Pfm_param_3
)
{
	.reg .pred 	%p<11>;
	.reg .b32 	%r<6>;
	.reg .b32 	%f<69>;
	.reg .b64 	%rd<24>;

	ld.param.u64 	%rd7, [_Z19kullback_divergencePKfS0_Pfm_param_0];
	ld.param.u64 	%rd8, [_Z19kullback_divergencePKfS0_Pfm_param_1];
	ld.param.u64 	%rd9, [_Z19kullback_divergencePKfS0_Pfm_param_2];
	ld.param.u64 	%rd10, [_Z19kullback_divergencePKfS0_Pfm_param_3];
	mov.u32 	%r1, %ctaid.x;
	mov.u32 	%r2, %ntid.x;
	mov.u32 	%r3, %tid.x;
	mad.lo.s32 	%r4, %r1, %r2, %r3;
	shl.b32 	%r5, %r4, 2;
	cvt.u64.u32 	%rd1, %r5;
	setp.le.u64 	%p1, %rd10, %rd1;
	@%p1 bra 	$L__BB0_20;
	shl.b64 	%rd12, %rd1, 2;
	add.s64 	%rd11, %rd7, %rd12;
	// begin inline asm
	ld.global.nc.f32 %f23, [%rd11];
	// end inline asm
	add.s64 	%rd3, %rd1, 1;
	setp.ge.u64 	%p2, %rd3, %rd10;
	mov.f32 	%f60, 0f3F800000;
	@%p2 bra 	$L__BB0_3;
	add.s64 	%rd13, %rd11, 4;
	// begin inline asm
	ld.global.nc.f32 %f60, [%rd13];
	// end inline asm
$L__BB0_3:
	add.s64 	%rd4, %rd1, 2;
	setp.ge.u64 	%p3, %rd4, %rd10;
	mov.f32 	%f61, 0f3F800000;
	@%p3 bra 	$L__BB0_5;
	add.s64 	%rd14, %rd11, 8;
	// begin inline asm
	ld.global.nc.f32 %f61, [%rd14];
	// end inline asm
$L__BB0_5:
	add.s64 	%rd5, %rd1, 3;
	setp.ge.u64 	%p4, %rd5, %rd10;
	mov.f32 	%f62, 0f3F800000;
	@%p4 bra 	$L__BB0_7;
	add.s64 	%rd15, %rd11, 12;
	// begin inline asm
	ld.global.nc.f32 %f62, [%rd15];
	// end inline asm
$L__BB0_7:
	setp.ge.u64 	%p5, %rd3, %rd10;
	add.s64 	%rd16, %rd8, %rd12;
	// begin inline asm
	ld.global.nc.f32 %f30, [%rd16];
	// end inline asm
	mov.f32 	%f63, 0f00000000;
	@%p5 bra 	$L__BB0_9;
	add.s64 	%rd18, %rd16, 4;
	// begin inline asm
	ld.global.nc.f32 %f63, [%rd18];
	// end inline asm
$L__BB0_9:
	setp.ge.u64 	%p6, %rd4, %rd10;
	mov.f32 	%f64, 0f00000000;
	@%p6 bra 	$L__BB0_11;
	add.s64 	%rd19, %rd16, 8;
	// begin inline asm
	ld.global.nc.f32 %f64, [%rd19];
	// end inline asm
$L__BB0_11:
	setp.ge.u64 	%p7, %rd5, %rd10;
	mov.f32 	%f65, 0f00000000;
	@%p7 bra 	$L__BB0_13;
	add.s64 	%rd20, %rd16, 12;
	// begin inline asm
	ld.global.nc.f32 %f65, [%rd20];
	// end inline asm
$L__BB0_13:
	setp.ge.u64 	%p8, %rd3, %rd10;
	ld.const.f32 	%f15, [epsilon];
	add.f32 	%f38, %f30, %f15;
	add.f32 	%f39, %f23, %f15;
	div.rn.f32 	%f40, %f38, %f39;
	lg2.approx.f32 	%f41, %f40;
	mul.f32 	%f42, %f41, 0f3F317218;
	mul.f32 	%f16, %f30, %f42;
	mov.f32 	%f66, 0f00000000;
	@%p8 bra 	$L__BB0_15;
	add.f32 	%f43, %f63, %f15;
	add.f32 	%f44, %f60, %f15;
	div.rn.f32 	%f45, %f43, %f44;
	lg2.approx.f32 	%f46, %f45;
	mul.f32 	%f47, %f46, 0f3F317218;
	mul.f32 	%f66, %f63, %f47;
$L__BB0_15:
	setp.ge.u64 	%p9, %rd4, %rd10;
	mov.f32 	%f67, 0f00000000;
	@%p9 bra 	$L__BB0_17;
	add.f32 	%f49, %f64, %f15;
	add.f32 	%f50, %f61, %f15;
	div.rn.f32 	%f51, %f49, %f50;
	lg2.approx.f32 	%f52, %f51;
	mul.f32 	%f53, %f52, 0f3F317218;
	mul.f32 	%f67, %f64, %f53;
$L__BB0_17:
	setp.ge.u64 	%p10, %rd5, %rd10;
	mov.f32 	%f68, 0f00000000;
	@%p10 bra 	$L__BB0_19;
	add.f32 	%f55, %f65, %f15;
	add.f32 	%f56, %f62, %f15;
	div.rn.f32 	%f57, %f55, %f56;
	lg2.approx.f32 	%f58, %f57;
	mul.f32 	%f59, %f58, 0f3F317218;
	mul.f32 	%f68, %f65, %f59;
$L__BB0_19:
	cvta.to.global.u64 	%rd21, %rd9;
	add.s64 	%rd23, %rd21, %rd12;
	st.global.v4.f32 	[%rd23], {%f16, %f66, %f67, %f68};
$L__BB0_20:
	ret;

}


// ===== COMPILED SASS (sm_100) =====

	.target	sm_100

	.elftype	@"ET_EXEC"


//--------------------- .note.nv.tkinfo           --------------------------
	.section	.note.nv.tkinfo,"",@"SHT_NOTE"
	.sectionflags	@"SHF_NOTE_NV_TKINFO"
	.tkinfo
        /*0018*/ 	.word	0x00000002
        /*0030*/ 	.string	""
        /*0030*/ 	.string	"ptxas"
        /*0030*/ 	.string	"Cuda compilation tools, release 13.0, V13.0.88"
        /*0030*/ 	.string	"Build cuda_13.0.r13.0/compiler.36424714_0"
        /*0030*/ 	.string	"-arch sm_100 -m 64 "



//--------------------- .note.nv.cuinfo           --------------------------
	.section	.note.nv.cuinfo,"",@"SHT_NOTE"
	.sectionflags	@"SHF_NOTE_NV_CUINFO"
        /*0018*/ 	.short	0x0002
        /*001a*/ 	.short	0x0064
        /*001c*/ 	.short	0x0082
	.zero		2


//--------------------- .nv.info                  --------------------------
	.section	.nv.info,"",@"SHT_CUDA_INFO"
	.align	4


	//----- nvinfo : EIATTR_REGCOUNT
	.align		4
        /*0000*/ 	.byte	0x04, 0x2f
        /*0002*/ 	.short	(.L_2 - .L_1)
	.align		4
.L_1:
        /*0004*/ 	.word	index@(_Z19kullback_divergencePKfS0_Pfm)
        /*0008*/ 	.word	0x0000001c


	//----- nvinfo : EIATTR_FRAME_SIZE
	.align		4
.L_2:
        /*000c*/ 	.byte	0x04, 0x11
        /*000e*/ 	.short	(.L_4 - .L_3)
	.align		4
.L_3:
        /*0010*/ 	.word	index@($__internal_0_$__cuda_sm3x_div_rn_noftz_f32_slowpath)
        /*0014*/ 	.word	0x00000000


	//----- nvinfo : EIATTR_FRAME_SIZE
	.align		4
.L_4:
        /*0018*/ 	.byte	0x04, 0x11
        /*001a*/ 	.short	(.L_6 - .L_5)
	.align		4
.L_5:
        /*001c*/ 	.word	index@(_Z19kullback_divergencePKfS0_Pfm)
        /*0020*/ 	.word	0x00000000


	//----- nvinfo : EIATTR_MIN_STACK_SIZE
	.align		4
.L_6:
        /*0024*/ 	.byte	0x04, 0x12
        /*0026*/ 	.short	(.L_8 - .L_7)
	.align		4
.L_7:
        /*0028*/ 	.word	index@(_Z19kullback_divergencePKfS0_Pfm)
        /*002c*/ 	.word	0x00000000
.L_8:


//--------------------- .nv.compat                --------------------------
	.section	.nv.compat,"",@"SHT_CUDA_COMPAT_INFO"
	.align	4
        /*0000*/ 	.byte	0x02, 0x09, 0x00, 0x00, 0x02, 0x02, 0x01, 0x00, 0x02, 0x05, 0x05, 0x00, 0x03, 0x07, 0x01, 0x01
        /*0010*/ 	.byte	0x02, 0x03, 0x00, 0x00, 0x02, 0x06, 0x01, 0x00, 0x04, 0x0b, 0x08, 0x00, 0x01, 0x00, 0x00, 0x00
        /*0020*/ 	.byte	0x00, 0x00, 0x00, 0x00


//--------------------- .nv.info._Z19kullback_divergencePKfS0_Pfm --------------------------
	.section	.nv.info._Z19kullback_divergencePKfS0_Pfm,"",@"SHT_CUDA_INFO"
	.sectionflags	@""
	.align	4


	//----- nvinfo : EIATTR_CUDA_API_VERSION
	.align		4
        /*0000*/ 	.byte	0x04, 0x37
        /*0002*/ 	.short	(.L_10 - .L_9)
.L_9:
        /*0004*/ 	.word	0x00000082


	//----- nvinfo : EIATTR_KPARAM_INFO
	.align		4
.L_10:
        /*0008*/ 	.byte	0x04, 0x17
        /*000a*/ 	.short	(.L_12 - .L_11)
.L_11:
        /*000c*/ 	.word	0x00000000
        /*0010*/ 	.short	0x0003
        /*0012*/ 	.short	0x0018
        /*0014*/ 	.byte	0x00, 0xf0, 0x21, 0x00


	//----- nvinfo : EIATTR_KPARAM_INFO
	.align		4
.L_12:
        /*0018*/ 	.byte	0x04, 0x17
        /*001a*/ 	.short	(.L_14 - .L_13)
.L_13:
        /*001c*/ 	.word	0x00000000
        /*0020*/ 	.short	0x0002
        /*0022*/ 	.short	0x0010
        /*0024*/ 	.byte	0x00, 0xf5, 0x21, 0x00


	//----- nvinfo : EIATTR_KPARAM_INFO
	.align		4
.L_14:
        /*0028*/ 	.byte	0x04, 0x17
        /*002a*/ 	.short	(.L_16 - .L_15)
.L_15:
        /*002c*/ 	.word	0x00000000
        /*0030*/ 	.short	0x0001
        /*0032*/ 	.short	0x0008
        /*0034*/ 	.byte	0x00, 0xf5, 0x21, 0x00


	//----- nvinfo : EIATTR_KPARAM_INFO
	.align		4
.L_16:
        /*0038*/ 	.byte	0x04, 0x17
        /*003a*/ 	.short	(.L_18 - .L_17)
.L_17:
        /*003c*/ 	.word	0x00000000
        /*0040*/ 	.short	0x0000
        /*0042*/ 	.short	0x0000
        /*0044*/ 	.byte	0x00, 0xf5, 0x21, 0x00


	//----- nvinfo : EIATTR_SPARSE_MMA_MASK
	.align		4
.L_18:
        /*0048*/ 	.byte	0x03, 0x50
        /*004a*/ 	.short	0x0000


	//----- nvinfo : EIATTR_MAXREG_COUNT
	.align		4
        /*004c*/ 	.byte	0x03, 0x1b
        /*004e*/ 	.short	0x00ff


	//----- nvinfo : EIATTR_MERCURY_ISA_VERSION
	.align		4
        /*0050*/ 	.byte	0x03, 0x5f
        /*0052*/ 	.short	0x0101


	//----- nvinfo : EIATTR_VRC_CTA_INIT_COUNT
	.align		4
        /*0054*/ 	.byte	0x02, 0x4a
	.zero		1
	.zero		1


	//----- nvinfo : EIATTR_EXIT_INSTR_OFFSETS
	.align		4
        /*0058*/ 	.byte	0x04, 0x1c
        /*005a*/ 	.short	(.L_20 - .L_19)


	//   ....[0]....
.L_19:
        /*005c*/ 	.word	0x00000090


	//   ....[1]....
        /*0060*/ 	.word	0x000009f0


	//----- nvinfo : EIATTR_CRS_STACK_SIZE
	.align		4
.L_20:
        /*0064*/ 	.byte	0x04, 0x1e
        /*0066*/ 	.short	(.L_22 - .L_21)
.L_21:
        /*0068*/ 	.word	0x00000000


	//----- nvinfo : EIATTR_CBANK_PARAM_SIZE
	.align		4
.L_22:
        /*006c*/ 	.byte	0x03, 0x19
        /*006e*/ 	.short	0x0020


	//----- nvinfo : EIATTR_PARAM_CBANK
	.align		4
        /*0070*/ 	.byte	0x04, 0x0a
        /*0072*/ 	.short	(.L_24 - .L_23)
	.align		4
.L_23:
        /*0074*/ 	.word	index@(.nv.constant0._Z19kullback_divergencePKfS0_Pfm)
        /*0078*/ 	.short	0x0380
        /*007a*/ 	.short	0x0020


	//----- nvinfo : EIATTR_SW_WAR
	.align		4
.L_24:
        /*007c*/ 	.byte	0x04, 0x36
        /*007e*/ 	.short	(.L_26 - .L_25)
.L_25:
        /*0080*/ 	.word	0x00000008
.L_26:


//--------------------- .nv.callgraph             --------------------------
	.section	.nv.callgraph,"",@"SHT_CUDA_CALLGRAPH"
	.align	4
	.sectionentsize	8
	.align		4
        /*0000*/ 	.word	0x00000000
	.align		4
        /*0004*/ 	.word	0xffffffff
	.align		4
        /*0008*/ 	.word	0x00000000
	.align		4
        /*000c*/ 	.word	0xfffffffe
	.align		4
        /*0010*/ 	.word	0x00000000
	.align		4
        /*0014*/ 	.word	0xfffffffd
	.align		4
        /*0018*/ 	.word	0x00000000
	.align		4
        /*001c*/ 	.word	0xfffffffc


//--------------------- .nv.constant3             --------------------------
	.section	.nv.constant3,"a",@progbits
	.align	4
.nv.constant3:
	.type		epsilon,@object
	.size		epsilon,(.L_0 - epsilon)
epsilon:
        /*0000*/ 	.byte	0xff, 0xe6, 0xdb, 0x2e
.L_0:


//--------------------- .text._Z19kullback_divergencePKfS0_Pfm --------------------------
	.section	.text._Z19kullback_divergencePKfS0_Pfm,"ax",@progbits
	.align	128
        .global         _Z19kullback_divergencePKfS0_Pfm
        .type           _Z19kullback_divergencePKfS0_Pfm,@function
        .size           _Z19kullback_divergencePKfS0_Pfm,(.L_x_26 - _Z19kullback_divergencePKfS0_Pfm)
        .other          _Z19kullback_divergencePKfS0_Pfm,@"STO_CUDA_ENTRY STV_DEFAULT"
_Z19kullback_divergencePKfS0_Pfm:
.text._Z19kullback_divergencePKfS0_Pfm:
[----:B------:R-:W-:Y:S01]  /*0000*/  LDC R1, c[0x0][0x37c] ;  /* 0x0000df00ff017b82 */ /* 0x000fe20000000800 */
[----:B------:R-:W0:Y:S07]  /*0010*/  S2R R3, SR_TID.X ;  /* 0x0000000000037919 */ /* 0x000e2e0000002100 */
[----:B------:R-:W0:Y:S01]  /*0020*/  S2UR UR4, SR_CTAID.X ;  /* 0x00000000000479c3 */ /* 0x000e220000002500 */
[----:B------:R-:W1:Y:S07]  /*0030*/  LDCU.64 UR6, c[0x0][0x398] ;  /* 0x00007300ff0677ac */ /* 0x000e6e0008000a00 */
[----:B------:R-:W0:Y:S02]  /*0040*/  LDC R0, c[0x0][0x360] ;  /* 0x0000d800ff007b82 */ /* 0x000e240000000800 */
[----:B0-----:R-:W-:-:S04]  /*0050*/  IMAD R0, R0, UR4, R3 ;  /* 0x0000000400007c24 */ /* 0x001fc8000f8e0203 */
[----:B------:R-:W-:-:S05]  /*0060*/  IMAD.SHL.U32 R0, R0, 0x4, RZ ;  /* 0x0000000400007824 */ /* 0x000fca00078e00ff */
[----:B-1----:R-:W-:-:S04]  /*0070*/  ISETP.GE.U32.AND P0, PT, R0, UR6, PT ;  /* 0x0000000600007c0c */ /* 0x002fc8000bf06070 */
[----:B------:R-:W-:-:S13]  /*0080*/  ISETP.GE.U32.AND.EX P0, PT, RZ, UR7, PT, P0 ;  /* 0x00000007ff007c0c */ /* 0x000fda000bf06100 */
[----:B------:R-:W-:Y:S05]  /*0090*/  @P0 EXIT ;  /* 0x000000000000094d */ /* 0x000fea0003800000 */
[----:B------:R-:W0:Y:S01]  /*00a0*/  LDCU.64 UR8, c[0x0][0x380] ;  /* 0x00007000ff0877ac */ /* 0x000e220008000a00 */
[----:B------:R-:W-:Y:S01]  /*00b0*/  IMAD.SHL.U32 R8, R0, 0x4, RZ ;  /* 0x0000000400087824 */ /* 0x000fe200078e00ff */
[----:B------:R-:W-:Y:S01]  /*00c0*/  SHF.R.U32.HI R17, RZ, 0x1e, R0 ;  /* 0x0000001eff117819 */ /* 0x000fe20000011600 */
[----:B------:R-:W1:Y:S03]  /*00d0*/  LDCU.64 UR4, c[0x0][0x358] ;  /* 0x00006b00ff0477ac */ /* 0x000e660008000a00 */
[----:B0-----:R-:W-:-:S04]  /*00e0*/  IADD3 R2, P0, PT, R8, UR8, RZ ;  /* 0x0000000808027c10 */ /* 0x001fc8000ff1e0ff */
[----:B------:R-:W-:Y:S01]  /*00f0*/  IADD3.X R3, PT, PT, R17, UR9, RZ, P0, !PT ;  /* 0x0000000911037c10 */ /* 0x000fe200087fe4ff */
[----:B------:R-:W0:Y:S04]  /*0100*/  LDCU.64 UR8, c[0x0][0x388] ;  /* 0x00007100ff0877ac */ /* 0x000e280008000a00 */
[----:B-1----:R-:W2:Y:S01]  /*0110*/  LDG.E.CONSTANT R19, desc[UR4][R2.64] ;  /* 0x0000000402137981 */ /* 0x002ea2000c1e9900 */
[C---:B------:R-:W-:Y:S02]  /*0120*/  IADD3 R5, P3, PT, R0.reuse, 0x1, RZ ;  /* 0x0000000100057810 */ /* 0x040fe40007f7e0ff */
[----:B------:R-:W-:Y:S02]  /*0130*/  IADD3 R6, P4, PT, R0, 0x2, RZ ;  /* 0x0000000200067810 */ /* 0x000fe40007f9e0ff */
[----:B------:R-:W-:-:S02]  /*0140*/  ISETP.GE.U32.AND P0, PT, R5, UR6, PT ;  /* 0x0000000605007c0c */ /* 0x000fc4000bf06070 */
[----:B------:R-:W-:Y:S01]  /*0150*/  IADD3 R11, P5, PT, R0, 0x3, RZ ;  /* 0x00000003000b7810 */ /* 0x000fe20007fbe0ff */
[----:B------:R-:W-:Y:S01]  /*0160*/  IMAD.X R0, RZ, RZ, RZ, P3 ;  /* 0x000000ffff007224 */ /* 0x000fe200018e06ff */
[----:B------:R-:W-:Y:S02]  /*0170*/  ISETP.GE.U32.AND P2, PT, R6, UR6, PT ;  /* 0x0000000606007c0c */ /* 0x000fe4000bf46070 */
[----:B------:R-:W-:Y:S01]  /*0180*/  IADD3.X R13, PT, PT, RZ, RZ, RZ, P4, !PT ;  /* 0x000000ffff0d7210 */ /* 0x000fe200027fe4ff */
[----:B------:R-:W-:Y:S01]  /*0190*/  IMAD.MOV.U32 R7, RZ, RZ, RZ ;  /* 0x000000ffff077224 */ /* 0x000fe200078e00ff */
[----:B0-----:R-:W-:Y:S01]  /*01a0*/  IADD3 R4, P1, PT, R8, UR8, RZ ;  /* 0x0000000808047c10 */ /* 0x001fe2000ff3e0ff */
[----:B------:R-:W-:Y:S02]  /*01b0*/  IMAD.MOV.U32 R14, RZ, RZ, RZ ;  /* 0x000000ffff0e7224 */ /* 0x000fe400078e00ff */
[----:B------:R-:W-:Y:S01]  /*01c0*/  IMAD.X R18, RZ, RZ, RZ, P5 ;  /* 0x000000ffff127224 */ /* 0x000fe200028e06ff */
[----:B------:R-:W-:-:S02]  /*01d0*/  IADD3.X R5, PT, PT, R17, UR9, RZ, P1, !PT ;  /* 0x0000000911057c10 */ /* 0x000fc40008ffe4ff */
[----:B------:R-:W-:Y:S02]  /*01e0*/  ISETP.GE.U32.AND.EX P0, PT, R0, UR7, PT, P0 ;  /* 0x0000000700007c0c */ /* 0x000fe4000bf06100 */
[----:B------:R-:W-:Y:S01]  /*01f0*/  ISETP.GE.U32.AND.EX P2, PT, R13, UR7, PT, P2 ;  /* 0x000000070d007c0c */ /* 0x000fe2000bf46120 */
[----:B------:R-:W3:Y:S01]  /*0200*/  LDG.E.CONSTANT R16, desc[UR4][R4.64] ;  /* 0x0000000404107981 */ /* 0x000ee2000c1e9900 */
[----:B------:R-:W-:Y:S01]  /*0210*/  ISETP.GE.U32.AND P1, PT, R11, UR6, PT ;  /* 0x000000060b007c0c */ /* 0x000fe2000bf26070 */
[----:B------:R-:W2:Y:S08]  /*0220*/  LDCU UR6, c[0x3][URZ] ;  /* 0x00c00000ff0677ac */ /* 0x000eb00008000800 */
[----:B------:R-:W5:Y:S04]  /*0230*/  @!P0 LDG.E.CONSTANT R14, desc[UR4][R4.64+0x4] ;  /* 0x00000404040e8981 */ /* 0x000f68000c1e9900 */
[----:B------:R-:W5:Y:S01]  /*0240*/  @!P2 LDG.E.CONSTANT R7, desc[UR4][R4.64+0x8] ;  /* 0x000008040407a981 */ /* 0x000f62000c1e9900 */
[----:B------:R-:W-:Y:S01]  /*0250*/  ISETP.GE.U32.AND.EX P1, PT, R18, UR7, PT, P1 ;  /* 0x0000000712007c0c */ /* 0x000fe2000bf26110 */
[----:B------:R-:W-:-:S02]  /*0260*/  HFMA2 R10, -RZ, RZ, 1.875, 0 ;  /* 0x3f800000ff0a7431 */ /* 0x000fc400000001ff */
[----:B------:R-:W-:Y:S02]  /*0270*/  IMAD.MOV.U32 R9, RZ, RZ, RZ ;  /* 0x000000ffff097224 */ /* 0x000fe400078e00ff */
[----:B------:R-:W-:Y:S02]  /*0280*/  IMAD.MOV.U32 R15, RZ, RZ, 0x3f800000 ;  /* 0x3f800000ff0f7424 */ /* 0x000fe400078e00ff */
[----:B------:R-:W-:-:S04]  /*0290*/  IMAD.MOV.U32 R12, RZ, RZ, 0x3f800000 ;  /* 0x3f800000ff0c7424 */ /* 0x000fc800078e00ff */
[----:B------:R-:W5:Y:S04]  /*02a0*/  @!P0 LDG.E.CONSTANT R15, desc[UR4][R2.64+0x4] ;  /* 0x00000404020f8981 */ /* 0x000f68000c1e9900 */
[----:B------:R-:W5:Y:S04]  /*02b0*/  @!P1 LDG.E.CONSTANT R10, desc[UR4][R2.64+0xc] ;  /* 0x00000c04020a9981 */ /* 0x000f68000c1e9900 */
[----:B------:R-:W5:Y:S04]  /*02c0*/  @!P1 LDG.E.CONSTANT R9, desc[UR4][R4.64+0xc] ;  /* 0x00000c0404099981 */ /* 0x000f68000c1e9900 */
[----:B------:R0:W5:Y:S01]  /*02d0*/  @!P2 LDG.E.CONSTANT R12, desc[UR4][R2.64+0x8] ;  /* 0x00000804020ca981 */ /* 0x000162000c1e9900 */
[----:B------:R-:W-:Y:S01]  /*02e0*/  BSSY.RECONVERGENT B0, `(.L_x_0) ;  /* 0x000000f000007945 */ /* 0x000fe20003800200 */
[----:B--2---:R-:W-:-:S04]  /*02f0*/  FADD R19, R19, UR6 ;  /* 0x0000000613137e21 */ /* 0x004fc80008000000 */
[----:B------:R-:W1:Y:S01]  /*0300*/  MUFU.RCP R20, R19 ;  /* 0x0000001300147308 */ /* 0x000e620000001000 */
[----:B---3--:R-:W-:Y:S01]  /*0310*/  FADD R0, R16, UR6 ;  /* 0x0000000610007e21 */ /* 0x008fe20008000000 */
[----:B-1----:R-:W-:-:S06]  /*0320*/  FFMA R21, -R19, R20, 1 ;  /* 0x3f80000013157423 */ /* 0x002fcc0000000114 */
[----:B------:R-:W1:Y:S01]  /*0330*/  FCHK P1, R0, R19 ;  /* 0x0000001300007302 */ /* 0x000e620000020000 */
[----:B------:R-:W-:-:S04]  /*0340*/  FFMA R21, R20, R21, R20 ;  /* 0x0000001514157223 */ /* 0x000fc80000000014 */
[----:B0-----:R-:W-:-:S04]  /*0350*/  FFMA R2, R0, R21, RZ ;  /* 0x0000001500027223 */ /* 0x001fc800000000ff */
[----:B------:R-:W-:-:S04]  /*0360*/  FFMA R3, -R19, R2, R0 ;  /* 0x0000000213037223 */ /* 0x000fc80000000100 */
[----:B------:R-:W-:Y:S01]  /*0370*/  FFMA R2, R21, R3, R2 ;  /* 0x0000000315027223 */ /* 0x000fe20000000002 */
[----:B-1----:R-:W-:Y:S06]  /*0380*/  @!P1 BRA `(.L_x_1) ;  /* 0x0000000000109947 */ /* 0x002fec0003800000 */
[----:B------:R-:W-:Y:S02]  /*0390*/  MOV R3, R19 ;  /* 0x0000001300037202 */ /* 0x000fe40000000f00 */
[----:B------:R-:W-:-:S07]  /*03a0*/  MOV R2, 0x3c0 ;  /* 0x000003c000027802 */ /* 0x000fce0000000f00 */
[----:B-----5:R-:W-:Y:S05]  /*03b0*/  CALL.REL.NOINC `($__internal_0_$__cuda_sm3x_div_rn_noftz_f32_slowpath) ;  /* 0x0000000400907944 */ /* 0x020fea0003c00000 */
[----:B------:R-:W-:-:S07]  /*03c0*/  IMAD.MOV.U32 R2, RZ, RZ, R0 ;  /* 0x000000ffff027224 */ /* 0x000fce00078e0000 */
.L_x_1:
[----:B------:R-:W-:Y:S05]  /*03d0*/  BSYNC.RECONVERGENT B0 ;  /* 0x0000000000007941 */ /* 0x000fea0003800200 */
.L_x_0:
[----:B------:R-:W-:Y:S01]  /*03e0*/  FSETP.GEU.AND P1, PT, |R2|, 1.175494350822287508e-38, PT ;  /* 0x008000000200780b */ /* 0x000fe20003f2e200 */
[----:B------:R-:W-:Y:S01]  /*03f0*/  BSSY.RECONVERGENT B0, `(.L_x_2) ;  /* 0x000001f000007945 */ /* 0x000fe20003800200 */
[----:B------:R-:W-:-:S11]  /*0400*/  IMAD.MOV.U32 R5, RZ, RZ, RZ ;  /* 0x000000ffff057224 */ /* 0x000fd600078e00ff */
[----:B------:R-:W-:-:S04]  /*0410*/  @!P1 FMUL R2, R2, 16777216 ;  /* 0x4b80000002029820 */ /* 0x000fc80000400000 */
[----:B------:R-:W0:Y:S02]  /*0420*/  MUFU.LG2 R0, R2 ;  /* 0x0000000200007308 */ /* 0x000e240000000c00 */
[----:B0-----:R-:W-:-:S04]  /*0430*/  @!P1 FADD R0, R0, -24 ;  /* 0xc1c0000000009421 */ /* 0x001fc80000000000 */
[----:B------:R-:W-:-:S04]  /*0440*/  FMUL R3, R0, 0.69314718246459960938 ;  /* 0x3f31721800037820 */ /* 0x000fc80000400000 */
[----:B------:R-:W-:Y:S01]  /*0450*/  FMUL R4, R16, R3 ;  /* 0x0000000310047220 */ /* 0x000fe20000400000 */
[----:B------:R-:W-:Y:S06]  /*0460*/  @P0 BRA `(.L_x_3) ;  /* 0x00000000005c0947 */ /* 0x000fec0003800000 */
[----:B------:R-:W0:Y:S01]  /*0470*/  LDCU UR6, c[0x3][URZ] ;  /* 0x00c00000ff0677ac */ /* 0x000e220008000800 */
[----:B------:R-:W-:Y:S01]  /*0480*/  BSSY.RECONVERGENT B1, `(.L_x_4) ;  /* 0x000000f000017945 */ /* 0x000fe20003800200 */
[----:B0----5:R-:W-:Y:S01]  /*0490*/  FADD R15, R15, UR6 ;  /* 0x000000060f0f7e21 */ /* 0x021fe20008000000 */
[----:B------:R-:W-:-:S03]  /*04a0*/  FADD R0, R14, UR6 ;  /* 0x000000060e007e21 */ /* 0x000fc60008000000 */
[----:B------:R-:W0:Y:S08]  /*04b0*/  MUFU.RCP R2, R15 ;  /* 0x0000000f00027308 */ /* 0x000e300000001000 */
[----:B------:R-:W1:Y:S01]  /*04c0*/  FCHK P0, R0, R15 ;  /* 0x0000000f00007302 */ /* 0x000e620000000000 */
[----:B0-----:R-:W-:-:S04]  /*04d0*/  FFMA R3, -R15, R2, 1 ;  /* 0x3f8000000f037423 */ /* 0x001fc80000000102 */
[----:B------:R-:W-:-:S04]  /*04e0*/  FFMA R3, R2, R3, R2 ;  /* 0x0000000302037223 */ /* 0x000fc80000000002 */
[----:B------:R-:W-:-:S04]  /*04f0*/  FFMA R2, R0, R3, RZ ;  /* 0x0000000300027223 */ /* 0x000fc800000000ff */
[----:B------:R-:W-:-:S04]  /*0500*/  FFMA R5, -R15, R2, R0 ;  /* 0x000000020f057223 */ /* 0x000fc80000000100 */
[----:B------:R-:W-:Y:S01]  /*0510*/  FFMA R2, R3, R5, R2 ;  /* 0x0000000503027223 */ /* 0x000fe20000000002 */
[----:B-1----:R-:W-:Y:S06]  /*0520*/  @!P0 BRA `(.L_x_5) ;  /* 0x0000000000108947 */ /* 0x002fec0003800000 */
[----:B------:R-:W-:Y:S01]  /*0530*/  IMAD.MOV.U32 R3, RZ, RZ, R15 ;  /* 0x000000ffff037224 */ /* 0x000fe200078e000f */
[----:B------:R-:W-:-:S07]  /*0540*/  MOV R2, 0x560 ;  /* 0x0000056000027802 */ /* 0x000fce0000000f00 */
[----:B------:R-:W-:Y:S05]  /*0550*/  CALL.REL.NOINC `($__internal_0_$__cuda_sm3x_div_rn_noftz_f32_slowpath) ;  /* 0x0000000400287944 */ /* 0x000fea0003c00000 */
[----:B------:R-:W-:-:S07]  /*0560*/  MOV R2, R0 ;  /* 0x0000000000027202 */ /* 0x000fce0000000f00 */
.L_x_5:
[----:B------:R-:W-:Y:S05]  /*0570*/  BSYNC.RECONVERGENT B1 ;  /* 0x0000000000017941 */ /* 0x000fea0003800200 */
.L_x_4:
[----:B------:R-:W-:-:S13]  /*0580*/  FSETP.GEU.AND P0, PT, |R2|, 1.175494350822287508e-38, PT ;  /* 0x008000000200780b */ /* 0x000fda0003f0e200 */
[----:B------:R-:W-:-:S04]  /*0590*/  @!P0 FMUL R2, R2, 16777216 ;  /* 0x4b80000002028820 */ /* 0x000fc80000400000 */
[----:B------:R-:W0:Y:S02]  /*05a0*/  MUFU.LG2 R0, R2 ;  /* 0x0000000200007308 */ /* 0x000e240000000c00 */
[----:B0-----:R-:W-:-:S04]  /*05b0*/  @!P0 FADD R0, R0, -24 ;  /* 0xc1c0000000008421 */ /* 0x001fc80000000000 */
[----:B------:R-:W-:-:S04]  /*05c0*/  FMUL R5, R0, 0.69314718246459960938 ;  /* 0x3f31721800057820 */ /* 0x000fc80000400000 */
[----:B------:R-:W-:-:S07]  /*05d0*/  FMUL R5, R5, R14 ;  /* 0x0000000e05057220 */ /* 0x000fce0000400000 */
.L_x_3:
[----:B------:R-:W-:Y:S05]  /*05e0*/  BSYNC.RECONVERGENT B0 ;  /* 0x0000000000007941 */ /* 0x000fea0003800200 */
.L_x_2:
[----:B------:R-:W0:Y:S01]  /*05f0*/  LDCU.64 UR6, c[0x0][0x398] ;  /* 0x00007300ff0677ac */ /* 0x000e220008000a00 */
[----:B------:R-:W-:Y:S01]  /*0600*/  BSSY.RECONVERGENT B0, `(.L_x_6) ;  /* 0x000001c000007945 */ /* 0x000fe20003800200 */
[----:B0-----:R-:W-:Y:S01]  /*0610*/  ISETP.GE.U32.AND P0, PT, R6, UR6, PT ;  /* 0x0000000606007c0c */ /* 0x001fe2000bf06070 */
[----:B------:R-:W-:-:S03]  /*0620*/  IMAD.MOV.U32 R6, RZ, RZ, RZ ;  /* 0x000000ffff067224 */ /* 0x000fc600078e00ff */
[----:B------:R-:W-:-:S13]  /*0630*/  ISETP.GE.U32.AND.EX P0, PT, R13, UR7, PT, P0 ;  /* 0x000000070d007c0c */ /* 0x000fda000bf06100 */
[----:B------:R-:W-:Y:S05]  /*0640*/  @P0 BRA `(.L_x_7) ;  /* 0x00000000005c0947 */ /* 0x000fea0003800000 */
        /* <DEDUP_REMOVED lines=16> */
.L_x_9:
[----:B------:R-:W-:Y:S05]  /*0750*/  BSYNC.RECONVERGENT B1 ;  /* 0x0000000000017941 */ /* 0x000fea0003800200 */
.L_x_8:
[----:B------:R-:W-:-:S13]  /*0760*/  FSETP.GEU.AND P0, PT, |R2|, 1.175494350822287508e-38, PT ;  /* 0x008000000200780b */ /* 0x000fda0003f0e200 */
[----:B------:R-:W-:-:S04]  /*0770*/  @!P0 FMUL R2, R2, 16777216 ;  /* 0x4b80000002028820 */ /* 0x000fc80000400000 */
[----:B------:R-:W0:Y:S02]  /*0780*/  MUFU.LG2 R0, R2 ;  /* 0x0000000200007308 */ /* 0x000e240000000c00 */
[----:B0-----:R-:W-:-:S04]  /*0790*/  @!P0 FADD R0, R0, -24 ;  /* 0xc1c0000000008421 */ /* 0x001fc80000000000 */
[----:B------:R-:W-:-:S04]  /*07a0*/  FMUL R0, R0, 0.69314718246459960938 ;  /* 0x3f31721800007820 */ /* 0x000fc80000400000 */
[----:B------:R-:W-:-:S07]  /*07b0*/  FMUL R6, R0, R7 ;  /* 0x0000000700067220 */ /* 0x000fce0000400000 */
.L_x_7:
[----:B------:R-:W-:Y:S05]  /*07c0*/  BSYNC.RECONVERGENT B0 ;  /* 0x0000000000007941 */ /* 0x000fea0003800200 */
.L_x_6:
[----:B------:R-:W0:Y:S01]  /*07d0*/  LDCU.64 UR6, c[0x0][0x398] ;  /* 0x00007300ff0677ac */ /* 0x000e220008000a00 */
[----:B------:R-:W-:Y:S01]  /*07e0*/  BSSY.RECONVERGENT B0, `(.L_x_10) ;  /* 0x000001c000007945 */ /* 0x000fe20003800200 */
[----:B-----5:R-:W-:Y:S01]  /*07f0*/  IMAD.MOV.U32 R7, RZ, RZ, RZ ;  /* 0x000000ffff077224 */ /* 0x020fe200078e00ff */
[----:B0-----:R-:W-:-:S04]  /*0800*/  ISETP.GE.U32.AND P0, PT, R11, UR6, PT ;  /* 0x000000060b007c0c */ /* 0x001fc8000bf06070 */
[----:B------:R-:W-:-:S13]  /*0810*/  ISETP.GE.U32.AND.EX P0, PT, R18, UR7, PT, P0 ;  /* 0x0000000712007c0c */ /* 0x000fda000bf06100 */
[----:B------:R-:W-:Y:S05]  /*0820*/  @P0 BRA `(.L_x_11) ;  /* 0x00000000005c0947 */ /* 0x000fea0003800000 */
[----:B------:R-:W0:Y:S01]  /*0830*/  LDCU UR6, c[0x3][URZ] ;  /* 0x00c00000ff0677ac */ /* 0x000e220008000800 */
[----:B------:R-:W-:Y:S01]  /*0840*/  BSSY.RECONVERGENT B1, `(.L_x_12) ;  /* 0x000000f000017945 */ /* 0x000fe20003800200 */
[----:B0-----:R-:W-:Y:S01]  /*0850*/  FADD R11, R10, UR6 ;  /* 0x000000060a0b7e21 */ /* 0x001fe20008000000 */
        /* <DEDUP_REMOVED lines=13> */
.L_x_13:
[----:B------:R-:W-:Y:S05]  /*0930*/  BSYNC.RECONVERGENT B1 ;  /* 0x0000000000017941 */ /* 0x000fea0003800200 */
.L_x_12:
[----:B------:R-:W-:-:S13]  /*0940*/  FSETP.GEU.AND P0, PT, |R2|, 1.175494350822287508e-38, PT ;  /* 0x008000000200780b */ /* 0x000fda0003f0e200 */
[----:B------:R-:W-:-:S04]  /*0950*/  @!P0 FMUL R2, R2, 16777216 ;  /* 0x4b80000002028820 */ /* 0x000fc80000400000 */
[----:B------:R-:W0:Y:S02]  /*0960*/  MUFU.LG2 R0, R2 ;  /* 0x0000000200007308 */ /* 0x000e240000000c00 */
[----:B0-----:R-:W-:-:S04]  /*0970*/  @!P0 FADD R0, R0, -24 ;  /* 0xc1c0000000008421 */ /* 0x001fc80000000000 */
[----:B------:R-:W-:-:S04]  /*0980*/  FMUL R0, R0, 0.69314718246459960938 ;  /* 0x3f31721800007820 */ /* 0x000fc80000400000 */
[----:B------:R-:W-:-:S07]  /*0990*/  FMUL R7, R0, R9 ;  /* 0x0000000900077220 */ /* 0x000fce0000400000 */
.L_x_11:
[----:B------:R-:W-:Y:S05]  /*09a0*/  BSYNC.RECONVERGENT B0 ;  /* 0x0000000000007941 */ /* 0x000fea0003800200 */
.L_x_10:
[----:B------:R-:W0:Y:S02]  /*09b0*/  LDCU.64 UR6, c[0x0][0x390] ;  /* 0x00007200ff0677ac */ /* 0x000e240008000a00 */
[----:B0-----:R-:W-:-:S04]  /*09c0*/  IADD3 R8, P0, PT, R8, UR6, RZ ;  /* 0x0000000608087c10 */ /* 0x001fc8000ff1e0ff */
[----:B------:R-:W-:-:S05]  /*09d0*/  IADD3.X R9, PT, PT, R17, UR7, RZ, P0, !PT ;  /* 0x0000000711097c10 */ /* 0x000fca00087fe4ff */
[----:B------:R-:W-:Y:S01]  /*09e0*/  STG.E.128 desc[UR4][R8.64], R4 ;  /* 0x0000000408007986 */ /* 0x000fe2000c101d04 */
[----:B------:R-:W-:Y:S05]  /*09f0*/  EXIT ;  /* 0x000000000000794d */ /* 0x000fea0003800000 */
        .weak           $__internal_0_$__cuda_sm3x_div_rn_noftz_f32_slowpath
        .type           $__internal_0_$__cuda_sm3x_div_rn_noftz_f32_slowpath,@function
        .size           $__internal_0_$__cuda_sm3x_div_rn_noftz_f32_slowpath,(.L_x_26 - $__internal_0_$__cuda_sm3x_div_rn_noftz_f32_slowpath)
$__internal_0_$__cuda_sm3x_div_rn_noftz_f32_slowpath:
[----:B------:R-:W-:Y:S01]  /*0a00*/  SHF.R.U32.HI R19, RZ, 0x17, R3 ;  /* 0x00000017ff137819 */ /* 0x000fe20000011603 */
[----:B------:R-:W-:Y:S01]  /*0a10*/  BSSY.RECONVERGENT B2, `(.L_x_14) ;  /* 0x0000062000027945 */ /* 0x000fe20003800200 */
[----:B------:R-:W-:Y:S02]  /*0a20*/  SHF.R.U32.HI R22, RZ, 0x17, R0 ;  /* 0x00000017ff167819 */ /* 0x000fe40000011600 */
[----:B------:R-:W-:Y:S02]  /*0a30*/  LOP3.LUT R19, R19, 0xff, RZ, 0xc0, !PT ;  /* 0x000000ff13137812 */ /* 0x000fe400078ec0ff */
[----:B------:R-:W-:-:S03]  /*0a40*/  LOP3.LUT R22, R22, 0xff, RZ, 0xc0, !PT ;  /* 0x000000ff16167812 */ /* 0x000fc600078ec0ff */
[----:B------:R-:W-:Y:S02]  /*0a50*/  VIADD R23, R19, 0xffffffff ;  /* 0xffffffff13177836 */ /* 0x000fe40000000000 */
[----:B------:R-:W-:-:S03]  /*0a60*/  VIADD R21, R22, 0xffffffff ;  /* 0xffffffff16157836 */ /* 0x000fc60000000000 */
[----:B------:R-:W-:-:S04]  /*0a70*/  ISETP.GT.U32.AND P1, PT, R23, 0xfd, PT ;  /* 0x000000fd1700780c */ /* 0x000fc80003f24070 */
[----:B------:R-:W-:-:S13]  /*0a80*/  ISETP.GT.U32.OR P1, PT, R21, 0xfd, P1 ;  /* 0x000000fd1500780c */ /* 0x000fda0000f24470 */
[----:B------:R-:W-:Y:S01]  /*0a90*/  @!P1 MOV R20, RZ ;  /* 0x000000ff00149202 */ /* 0x000fe20000000f00 */
[----:B------:R-:W-:Y:S06]  /*0aa0*/  @!P1 BRA `(.L_x_15) ;  /* 0x00000000005c9947 */ /* 0x000fec0003800000 */
[----:B------:R-:W-:Y:S02]  /*0ab0*/  FSETP.GTU.FTZ.AND P1, PT, |R0|, +INF , PT ;  /* 0x7f8000000000780b */ /* 0x000fe40003f3c200 */
[----:B------:R-:W-:-:S04]  /*0ac0*/  FSETP.GTU.FTZ.AND P2, PT, |R3|, +INF , PT ;  /* 0x7f8000000300780b */ /* 0x000fc80003f5c200 */
[----:B------:R-:W-:-:S13]  /*0ad0*/  PLOP3.LUT P1, PT, P1, P2, PT, 0xf8, 0x8f ;  /* 0x00000000008f781c */ /* 0x000fda0000f25f70 */
[----:B------:R-:W-:Y:S05]  /*0ae0*/  @P1 BRA `(.L_x_16) ;  /* 0x00000004004c1947 */ /* 0x000fea0003800000 */
[----:B------:R-:W-:-:S13]  /*0af0*/  LOP3.LUT P1, RZ, R3, 0x7fffffff, R0, 0xc8, !PT ;  /* 0x7fffffff03ff7812 */ /* 0x000fda000782c800 */
[----:B------:R-:W-:Y:S05]  /*0b00*/  @!P1 BRA `(.L_x_17) ;  /* 0x00000004003c9947 */ /* 0x000fea0003800000 */
[C---:B------:R-:W-:Y:S02]  /*0b10*/  FSETP.NEU.FTZ.AND P2, PT, |R0|.reuse, +INF , PT ;  /* 0x7f8000000000780b */ /* 0x040fe40003f5d200 */
[----:B------:R-:W-:Y:S02]  /*0b20*/  FSETP.NEU.FTZ.AND P3, PT, |R3|, +INF , PT ;  /* 0x7f8000000300780b */ /* 0x000fe40003f7d200 */
[----:B------:R-:W-:-:S11]  /*0b30*/  FSETP.NEU.FTZ.AND P1, PT, |R0|, +INF , PT ;  /* 0x7f8000000000780b */ /* 0x000fd60003f3d200 */
[----:B------:R-:W-:Y:S05]  /*0b40*/  @!P3 BRA !P2, `(.L_x_17) ;  /* 0x00000004002cb947 */ /* 0x000fea0005000000 */
[----:B------:R-:W-:-:S04]  /*0b50*/  LOP3.LUT P2, RZ, R0, 0x7fffffff, RZ, 0xc0, !PT ;  /* 0x7fffffff00ff7812 */ /* 0x000fc8000784c0ff */
[----:B------:R-:W-:-:S13]  /*0b60*/  PLOP3.LUT P2, PT, P3, P2, PT, 0x2f, 0xf2 ;  /* 0x0000000000f2781c */ /* 0x000fda0001f44577 */
[----:B------:R-:W-:Y:S05]  /*0b70*/  @P2 BRA `(.L_x_18) ;  /* 0x0000000400182947 */ /* 0x000fea0003800000 */
[----:B------:R-:W-:-:S04]  /*0b80*/  LOP3.LUT P2, RZ, R3, 0x7fffffff, RZ, 0xc0, !PT ;  /* 0x7fffffff03ff7812 */ /* 0x000fc8000784c0ff */
[----:B------:R-:W-:-:S13]  /*0b90*/  PLOP3.LUT P1, PT, P1, P2, PT, 0x2f, 0xf2 ;  /* 0x0000000000f2781c */ /* 0x000fda0000f24577 */
[----:B------:R-:W-:Y:S05]  /*0ba0*/  @P1 BRA `(.L_x_19) ;  /* 0x0000000400001947 */ /* 0x000fea0003800000 */
[----:B------:R-:W-:Y:S02]  /*0bb0*/  ISETP.GE.AND P1, PT, R21, RZ, PT ;  /* 0x000000ff1500720c */ /* 0x000fe40003f26270 */
[----:B------:R-:W-:-:S11]  /*0bc0*/  ISETP.GE.AND P2, PT, R23, RZ, PT ;  /* 0x000000ff1700720c */ /* 0x000fd60003f46270 */
[----:B------:R-:W-:Y:S02]  /*0bd0*/  @P1 IMAD.MOV.U32 R20, RZ, RZ, RZ ;  /* 0x000000ffff141224 */ /* 0x000fe400078e00ff */
[----:B------:R-:W-:Y:S01]  /*0be0*/  @!P1 FFMA R0, R0, 1.84467440737095516160e+19, RZ ;  /* 0x5f80000000009823 */ /* 0x000fe200000000ff */
[----:B------:R-:W-:Y:S02]  /*0bf0*/  @!P1 IMAD.MOV.U32 R20, RZ, RZ, -0x40 ;  /* 0xffffffc0ff149424 */ /* 0x000fe400078e00ff */
[----:B------:R-:W-:-:S03]  /*0c00*/  @!P2 FFMA R3, R3, 1.84467440737095516160e+19, RZ ;  /* 0x5f8000000303a823 */ /* 0x000fc600000000ff */
[----:B------:R-:W-:-:S07]  /*0c10*/  @!P2 IADD3 R20, PT, PT, R20, 0x40, RZ ;  /* 0x000000401414a810 */ /* 0x000fce0007ffe0ff */
.L_x_15:
[----:B------:R-:W-:Y:S01]  /*0c20*/  LEA R24, R19, 0xc0800000, 0x17 ;  /* 0xc080000013187811 */ /* 0x000fe200078eb8ff */
[----:B------:R-:W-:Y:S01]  /*0c30*/  VIADD R22, R22, 0xffffff81 ;  /* 0xffffff8116167836 */ /* 0x000fe20000000000 */
[----:B------:R-:W-:Y:S03]  /*0c40*/  BSSY.RECONVERGENT B3, `(.L_x_20) ;  /* 0x0000035000037945 */ /* 0x000fe60003800200 */
[----:B------:R-:W-:Y:S02]  /*0c50*/  IMAD.IADD R23, R3, 0x1, -R24 ;  /* 0x0000000103177824 */ /* 0x000fe400078e0a18 */
[C---:B------:R-:W-:Y:S02]  /*0c60*/  IMAD R0, R22.reuse, -0x800000, R0 ;  /* 0xff80000016007824 */ /* 0x040fe400078e0200 */
[----:B------:R0:W1:Y:S01]  /*0c70*/  MUFU.RCP R24, R23 ;  /* 0x0000001700187308 */ /* 0x0000620000001000 */
[----:B------:R-:W-:Y:S01]  /*0c80*/  FADD.FTZ R3, -R23, -RZ ;  /* 0x800000ff17037221 */ /* 0x000fe20000010100 */
[----:B0-----:R-:W-:-:S04]  /*0c90*/  IADD3 R23, PT, PT, R22, 0x7f, -R19 ;  /* 0x0000007f16177810 */ /* 0x001fc80007ffe813 */
[----:B------:R-:W-:Y:S01]  /*0ca0*/  IADD3 R23, PT, PT, R23, R20, RZ ;  /* 0x0000001417177210 */ /* 0x000fe20007ffe0ff */
[----:B-1----:R-:W-:-:S04]  /*0cb0*/  FFMA R21, R24, R3, 1 ;  /* 0x3f80000018157423 */ /* 0x002fc80000000003 */
[----:B------:R-:W-:-:S04]  /*0cc0*/  FFMA R21, R24, R21, R24 ;  /* 0x0000001518157223 */ /* 0x000fc80000000018 */
[----:B------:R-:W-:-:S04]  /*0cd0*/  FFMA R24, R0, R21, RZ ;  /* 0x0000001500187223 */ /* 0x000fc800000000ff */
[----:B------:R-:W-:-:S04]  /*0ce0*/  FFMA R25, R3, R24, R0 ;  /* 0x0000001803197223 */ /* 0x000fc80000000000 */
[----:B------:R-:W-:-:S04]  /*0cf0*/  FFMA R24, R21, R25, R24 ;  /* 0x0000001915187223 */ /* 0x000fc80000000018 */
[----:B------:R-:W-:-:S04]  /*0d00*/  FFMA R3, R3, R24, R0 ;  /* 0x0000001803037223 */ /* 0x000fc80000000000 */
[----:B------:R-:W-:-:S05]  /*0d10*/  FFMA R0, R21, R3, R24 ;  /* 0x0000000315007223 */ /* 0x000fca0000000018 */
[----:B------:R-:W-:-:S04]  /*0d20*/  SHF.R.U32.HI R19, RZ, 0x17, R0 ;  /* 0x00000017ff137819 */ /* 0x000fc80000011600 */
[----:B------:R-:W-:-:S05]  /*0d30*/  LOP3.LUT R19, R19, 0xff, RZ, 0xc0, !PT ;  /* 0x000000ff13137812 */ /* 0x000fca00078ec0ff */
[----:B------:R-:W-:-:S04]  /*0d40*/  IMAD.IADD R19, R19, 0x1, R23 ;  /* 0x0000000113137824 */ /* 0x000fc800078e0217 */
[----:B------:R-:W-:-:S05]  /*0d50*/  VIADD R20, R19, 0xffffffff ;  /* 0xffffffff13147836 */ /* 0x000fca0000000000 */
[----:B------:R-:W-:-:S13]  /*0d60*/  ISETP.GE.U32.AND P1, PT, R20, 0xfe, PT ;  /* 0x000000fe1400780c */ /* 0x000fda0003f26070 */
[----:B------:R-:W-:Y:S05]  /*0d70*/  @!P1 BRA `(.L_x_21) ;  /* 0x0000000000809947 */ /* 0x000fea0003800000 */
[----:B------:R-:W-:-:S13]  /*0d80*/  ISETP.GT.AND P1, PT, R19, 0xfe, PT ;  /* 0x000000fe1300780c */ /* 0x000fda0003f24270 */
[----:B------:R-:W-:Y:S05]  /*0d90*/  @P1 BRA `(.L_x_22) ;  /* 0x00000000006c1947 */ /* 0x000fea0003800000 */
[----:B------:R-:W-:-:S13]  /*0da0*/  ISETP.GE.AND P1, PT, R19, 0x1, PT ;  /* 0x000000011300780c */ /* 0x000fda0003f26270 */
[----:B------:R-:W-:Y:S05]  /*0db0*/  @P1 BRA `(.L_x_23) ;  /* 0x0000000000741947 */ /* 0x000fea0003800000 */
[----:B------:R-:W-:Y:S02]  /*0dc0*/  ISETP.GE.AND P1, PT, R19, -0x18, PT ;  /* 0xffffffe81300780c */ /* 0x000fe40003f26270 */
[----:B------:R-:W-:-:S11]  /*0dd0*/  LOP3.LUT R0, R0, 0x80000000, RZ, 0xc0, !PT ;  /* 0x8000000000007812 */ /* 0x000fd600078ec0ff */
[----:B------:R-:W-:Y:S05]  /*0de0*/  @!P1 BRA `(.L_x_23) ;  /* 0x0000000000689947 */ /* 0x000fea0003800000 */
[-CC-:B------:R-:W-:Y:S01]  /*0df0*/  FFMA.RZ R20, R21, R3.reuse, R24.reuse ;  /* 0x0000000315147223 */ /* 0x180fe2000000c018 */
[C---:B------:R-:W-:Y:S02]  /*0e00*/  ISETP.NE.AND P3, PT, R19.reuse, RZ, PT ;  /* 0x000000ff1300720c */ /* 0x040fe40003f65270 */
[----:B------:R-:W-:Y:S02]  /*0e10*/  ISETP.NE.AND P2, PT, R19, RZ, PT ;  /* 0x000000ff1300720c */ /* 0x000fe40003f45270 */
[----:B------:R-:W-:Y:S01]  /*0e20*/  LOP3.LUT R22, R20, 0x7fffff, RZ, 0xc0, !PT ;  /* 0x007fffff14167812 */ /* 0x000fe200078ec0ff */
[CCC-:B------:R-:W-:Y:S01]  /*0e30*/  FFMA.RP R20, R21.reuse, R3.reuse, R24.reuse ;  /* 0x0000000315147223 */ /* 0x1c0fe20000008018 */
[----:B------:R-:W-:Y:S01]  /*0e40*/  FFMA.RM R3, R21, R3, R24 ;  /* 0x0000000315037223 */ /* 0x000fe20000004018 */
[----:B------:R-:W-:Y:S01]  /*0e50*/  IADD3 R21, PT, PT, R19, 0x20, RZ ;  /* 0x0000002013157810 */ /* 0x000fe20007ffe0ff */
[----:B------:R-:W-:Y:S01]  /*0e60*/  IMAD.MOV R19, RZ, RZ, -R19 ;  /* 0x000000ffff137224 */ /* 0x000fe200078e0a13 */
[----:B------:R-:W-:-:S02]  /*0e70*/  LOP3.LUT R22, R22, 0x800000, RZ, 0xfc, !PT ;  /* 0x0080000016167812 */ /* 0x000fc400078efcff */
[----:B------:R-:W-:Y:S02]  /*0e80*/  FSETP.NEU.FTZ.AND P1, PT, R20, R3, PT ;  /* 0x000000031400720b */ /* 0x000fe40003f3d000 */
[----:B------:R-:W-:Y:S02]  /*0e90*/  SHF.L.U32 R21, R22, R21, RZ ;  /* 0x0000001516157219 */ /* 0x000fe400000006ff */
[----:B------:R-:W-:Y:S02]  /*0ea0*/  SEL R3, R19, RZ, P3 ;  /* 0x000000ff13037207 */ /* 0x000fe40001800000 */
[----:B------:R-:W-:Y:S02]  /*0eb0*/  ISETP.NE.AND P2, PT, R21, RZ, P2 ;  /* 0x000000ff1500720c */ /* 0x000fe40001745270 */
[----:B------:R-:W-:Y:S02]  /*0ec0*/  SHF.R.U32.HI R3, RZ, R3, R22 ;  /* 0x00000003ff037219 */ /* 0x000fe40000011616 */
[----:B------:R-:W-:-:S02]  /*0ed0*/  PLOP3.LUT P1, PT, P1, P2, PT, 0xf8, 0x8f ;  /* 0x00000000008f781c */ /* 0x000fc40000f25f70 */
[----:B------:R-:W-:Y:S02]  /*0ee0*/  SHF.R.U32.HI R20, RZ, 0x1, R3 ;  /* 0x00000001ff147819 */ /* 0x000fe40000011603 */
[----:B------:R-:W-:-:S04]  /*0ef0*/  SEL R19, RZ, 0x1, !P1 ;  /* 0x00000001ff137807 */ /* 0x000fc80004800000 */
[----:B------:R-:W-:-:S04]  /*0f00*/  LOP3.LUT R22, R19, 0x1, R20, 0xf8, !PT ;  /* 0x0000000113167812 */ /* 0x000fc800078ef814 */
[----:B------:R-:W-:-:S05]  /*0f10*/  LOP3.LUT R3, R22, R3, RZ, 0xc0, !PT ;  /* 0x0000000316037212 */ /* 0x000fca00078ec0ff */
[----:B------:R-:W-:-:S05]  /*0f20*/  IMAD.IADD R3, R20, 0x1, R3 ;  /* 0x0000000114037824 */ /* 0x000fca00078e0203 */
[----:B------:R-:W-:Y:S01]  /*0f30*/  LOP3.LUT R0, R3, R0, RZ, 0xfc, !PT ;  /* 0x0000000003007212 */ /* 0x000fe200078efcff */
[----:B------:R-:W-:Y:S06]  /*0f40*/  BRA `(.L_x_23) ;  /* 0x0000000000107947 */ /* 0x000fec0003800000 */
.L_x_22:
[----:B------:R-:W-:-:S04]  /*0f50*/  LOP3.LUT R0, R0, 0x80000000, RZ, 0xc0, !PT ;  /* 0x8000000000007812 */ /* 0x000fc800078ec0ff */
[----:B------:R-:W-:Y:S01]  /*0f60*/  LOP3.LUT R0, R0, 0x7f800000, RZ, 0xfc, !PT ;  /* 0x7f80000000007812 */ /* 0x000fe200078efcff */
[----:B------:R-:W-:Y:S06]  /*0f70*/  BRA `(.L_x_23) ;  /* 0x0000000000047947 */ /* 0x000fec0003800000 */
.L_x_21:
[----:B------:R-:W-:-:S07]  /*0f80*/  LEA R0, R23, R0, 0x17 ;  /* 0x0000000017007211 */ /* 0x000fce00078eb8ff */
.L_x_23:
[----:B------:R-:W-:Y:S05]  /*0f90*/  BSYNC.RECONVERGENT B3 ;  /* 0x0000000000037941 */ /* 0x000fea0003800200 */
.L_x_20:
[----:B------:R-:W-:Y:S05]  /*0fa0*/  BRA `(.L_x_24) ;  /* 0x0000000000207947 */ /* 0x000fea0003800000 */
.L_x_19:
[----:B------:R-:W-:-:S04]  /*0fb0*/  LOP3.LUT R0, R3, 0x80000000, R0, 0x48, !PT ;  /* 0x8000000003007812 */ /* 0x000fc800078e4800 */
[----:B------:R-:W-:Y:S01]  /*0fc0*/  LOP3.LUT R0, R0, 0x7f800000, RZ, 0xfc, !PT ;  /* 0x7f80000000007812 */ /* 0x000fe200078efcff */
[----:B------:R-:W-:Y:S06]  /*0fd0*/  BRA `(.L_x_24) ;  /* 0x0000000000147947 */ /* 0x000fec0003800000 */
.L_x_18:
[----:B------:R-:W-:Y:S01]  /*0fe0*/  LOP3.LUT R0, R3, 0x80000000, R0, 0x48, !PT ;  /* 0x8000000003007812 */ /* 0x000fe200078e4800 */
[----:B------:R-:W-:Y:S06]  /*0ff0*/  BRA `(.L_x_24) ;  /* 0x00000000000c7947 */ /* 0x000fec0003800000 */
.L_x_17:
[----:B------:R-:W0:Y:S01]  /*1000*/  MUFU.RSQ R0, -QNAN ;  /* 0xffc0000000007908 */ /* 0x000e220000001400 */
[----:B------:R-:W-:Y:S05]  /*1010*/  BRA `(.L_x_24) ;  /* 0x0000000000047947 */ /* 0x000fea0003800000 */
.L_x_16:
[----:B------:R-:W-:-:S07]  /*1020*/  FADD.FTZ R0, R0, R3 ;  /* 0x0000000300007221 */ /* 0x000fce0000010000 */
.L_x_24:
[----:B------:R-:W-:Y:S05]  /*1030*/  BSYNC.RECONVERGENT B2 ;  /* 0x0000000000027941 */ /* 0x000fea0003800200 */
.L_x_14:
[----:B------:R-:W-:-:S04]  /*1040*/  IMAD.MOV.U32 R3, RZ, RZ, 0x0 ;  /* 0x00000000ff037424 */ /* 0x000fc800078e00ff */
[----:B0-----:R-:W-:Y:S05]  /*1050*/  RET.REL.NODEC R2 `(_Z19kullback_divergencePKfS0_Pfm) ;  /* 0xffffffec02e87950 */ /* 0x001fea0003c3ffff */
.L_x_25:
[----:B------:R-:W-:-:S00]  /*1060*/  BRA `(.L_x_25) ;  /* 0xfffffffc00fc7947 */ /* 0x000fc0000383ffff */
[----:B------:R-:W-:-:S00]  /*1070*/  NOP ;  /* 0x0000000000007918 */ /* 0x000fc00000000000 */
        /* <DEDUP_REMOVED lines=8> */
.L_x_26:


//--------------------- .nv.shared.reserved.0     --------------------------
	.section	.nv.shared.reserved.0,"aw",@nobits
	.weak		__nv_reservedSMEM_offset_0_alias
	.size		__nv_reservedSMEM_offset_0_alias, 0, 64
	.other		__nv_reservedSMEM_offset_0_alias,@"STO_CUDA_RESERVED_SHARED STV_DEFAULT"
__nv_reservedSMEM_offset_0_alias:
	.zero		0
	.zero		64


//--------------------- .nv.constant0._Z19kullback_divergencePKfS0_Pfm --------------------------
	.section	.nv.constant0._Z19kullback_divergencePKfS0_Pfm,"a",@progbits
	.sectionflags	@""
	.align	4
.nv.constant0._Z19kullback_divergencePKfS0_Pfm:
	.zero		928


//--------------------- SYMBOLS --------------------------

	.type		.nv.reservedSmem.offset0,@object
	.size		.nv.reservedSmem.offset0,0x4
